//
// Generated by NVIDIA NVVM Compiler
//
// Compiler Build ID: CL-36424714
// Cuda compilation tools, release 13.0, V13.0.88
// Based on NVVM 20.0.0
//

.version 9.0
.target sm_100
.address_size 64

	// .globl	_Z14add_one_kernelPim
// _ZZ14add_one_kernelPimE9smem_data has been demoted
// _ZZ14add_one_kernelPimE3bar has been demoted

.visible .entry _Z14add_one_kernelPim(
	.param .u64 .ptr .align 1 _Z14add_one_kernelPim_param_0,
	.param .u64 _Z14add_one_kernelPim_param_1
)
{
	.reg .pred 	%p<13>;
	.reg .b32 	%r<72>;
	.reg .b64 	%rd<20>;
	// demoted variable
	.shared .align 16 .b8 _ZZ14add_one_kernelPimE9smem_data[4096];
	// demoted variable
	.shared .align 8 .b8 _ZZ14add_one_kernelPimE3bar[8];
	ld.param.u64 	%rd4, [_Z14add_one_kernelPim_param_0];
	ld.param.u64 	%rd5, [_Z14add_one_kernelPim_param_1];
	mov.u32 	%r1, %tid.x;
	setp.ne.s32 	%p1, %r1, 0;
	@%p1 bra 	$L__BB0_2;
	mov.u32 	%r25, %ntid.x;
	mov.u32 	%r24, _ZZ14add_one_kernelPimE3bar;
	// begin inline asm
	mbarrier.init.shared.b64 [%r24], %r25;
	// end inline asm
	// begin inline asm
	fence.proxy.async.shared::cta; // 6.
	// end inline asm
$L__BB0_2:
	setp.ne.s32 	%p2, %r1, 0;
	bar.sync 	0;
	@%p2 bra 	$L__BB0_4;
	cvta.to.global.u64 	%rd7, %rd4;
	shl.b64 	%rd8, %rd5, 2;
	add.s64 	%rd6, %rd7, %rd8;
	mov.u32 	%r26, _ZZ14add_one_kernelPimE9smem_data;
	mov.u32 	%r28, _ZZ14add_one_kernelPimE3bar;
	mov.b32 	%r30, 4096;
	// begin inline asm
	cp.async.bulk.shared::cluster.global.mbarrier::complete_tx::bytes [%r26], [%rd6], %r30, [%r28];
	// end inline asm
	// begin inline asm
	mbarrier.expect_tx.relaxed.cta.shared::cta.b64 [%r28], %r30;
	// end inline asm
$L__BB0_4:
	mov.u32 	%r31, _ZZ14add_one_kernelPimE3bar;
	mov.b32 	%r32, 1;
	// begin inline asm
	mbarrier.arrive.shared::cta.b64                             %rd9,  [%r31], %r32;    // 2. 
	// end inline asm
	mov.b32 	%r66, 0;
	// begin inline asm
	mov.u64 %rd10, %globaltimer;
	// end inline asm
$L__BB0_5:
	// begin inline asm
	{
	.reg .pred p;
	mbarrier.try_wait.shared.b64 p, [%r31], %rd9;
	selp.b32 %r34, 1, 0, p;
	}
	// end inline asm
	setp.eq.s32 	%p3, %r34, 0;
	@%p3 bra 	$L__BB0_15;
	mov.u32 	%r3, %ntid.x;
	add.s32 	%r36, %r1, %r3;
	max.u32 	%r37, %r36, 1024;
	setp.lt.u32 	%p4, %r36, 1024;
	selp.u32 	%r38, 1, 0, %p4;
	add.s32 	%r39, %r36, %r38;
	sub.s32 	%r40, %r37, %r39;
	div.u32 	%r41, %r40, %r3;
	add.s32 	%r4, %r41, %r38;
	and.b32  	%r42, %r4, 3;
	setp.eq.s32 	%p5, %r42, 3;
	mov.u32 	%r71, %r1;
	@%p5 bra 	$L__BB0_9;
	add.s32 	%r43, %r4, 1;
	and.b32  	%r44, %r43, 3;
	shl.b32 	%r45, %r1, 2;
	mov.u32 	%r46, _ZZ14add_one_kernelPimE9smem_data;
	add.s32 	%r68, %r46, %r45;
	shl.b32 	%r6, %r3, 2;
	neg.s32 	%r67, %r44;
	mad.lo.s32 	%r71, %r3, %r44, %r1;
$L__BB0_8:
	.pragma "nounroll";
	ld.shared.u32 	%r47, [%r68];
	add.s32 	%r48, %r47, 1;
	st.shared.u32 	[%r68], %r48;
	add.s32 	%r68, %r68, %r6;
	add.s32 	%r67, %r67, 1;
	setp.ne.s32 	%p6, %r67, 0;
	@%p6 bra 	$L__BB0_8;
$L__BB0_9:
	setp.lt.u32 	%p7, %r4, 3;
	@%p7 bra 	$L__BB0_12;
	shl.b32 	%r14, %r3, 2;
	shl.b32 	%r49, %r71, 2;
	mov.u32 	%r50, _ZZ14add_one_kernelPimE9smem_data;
	add.s32 	%r70, %r50, %r49;
	shl.b32 	%r16, %r3, 4;
	shl.b32 	%r17, %r3, 3;
	mul.lo.s32 	%r18, %r3, 12;
$L__BB0_11:
	ld.shared.u32 	%r51, [%r70];
	add.s32 	%r52, %r51, 1;
	st.shared.u32 	[%r70], %r52;
	add.s32 	%r53, %r70, %r14;
	ld.shared.u32 	%r54, [%r53];
	add.s32 	%r55, %r54, 1;
	st.shared.u32 	[%r53], %r55;
	add.s32 	%r56, %r70, %r17;
	ld.shared.u32 	%r57, [%r56];
	add.s32 	%r58, %r57, 1;
	st.shared.u32 	[%r56], %r58;
	add.s32 	%r59, %r70, %r18;
	ld.shared.u32 	%r60, [%r59];
	add.s32 	%r61, %r60, 1;
	st.shared.u32 	[%r59], %r61;
	add.s32 	%r71, %r71, %r14;
	add.s32 	%r70, %r70, %r16;
	setp.lt.u32 	%p8, %r71, 1024;
	@%p8 bra 	$L__BB0_11;
$L__BB0_12:
	setp.ne.s32 	%p9, %r1, 0;
	// begin inline asm
	fence.proxy.async.shared::cta; // 6.
	// end inline asm
	bar.sync 	0;
	@%p9 bra 	$L__BB0_14;
	cvta.to.global.u64 	%rd13, %rd4;
	shl.b64 	%rd14, %rd5, 2;
	add.s64 	%rd12, %rd13, %rd14;
	mov.u32 	%r62, _ZZ14add_one_kernelPimE9smem_data;
	mov.b32 	%r63, 4096;
	// begin inline asm
	cp.async.bulk.global.shared::cta.bulk_group [%rd12], [%r62], %r63;
	// end inline asm
	// begin inline asm
	cp.async.bulk.commit_group;
	// end inline asm
	// begin inline asm
	cp.async.bulk.wait_group.read 0;
	// end inline asm
$L__BB0_14:
	ret;
$L__BB0_15:
	setp.gt.s32 	%p10, %r66, 15;
	@%p10 bra 	$L__BB0_17;
	add.s32 	%r66, %r66, 1;
	bra.uni 	$L__BB0_5;
$L__BB0_17:
	// begin inline asm
	mov.u64 %rd15, %globaltimer;
	// end inline asm
	sub.s64 	%rd3, %rd15, %rd10;
	setp.lt.s64 	%p11, %rd3, 4000000;
	@%p11 bra 	$L__BB0_19;
	mov.b32 	%r64, 1000000;
	// begin inline asm
	nanosleep.u32 %r64;
	// end inline asm
	bra.uni 	$L__BB0_5;
$L__BB0_19:
	setp.lt.s64 	%p12, %rd3, 40000;
	@%p12 bra 	$L__BB0_5;
	shr.s64 	%rd16, %rd3, 63;
	shr.u64 	%rd17, %rd16, 62;
	add.s64 	%rd18, %rd3, %rd17;
	shr.u64 	%rd19, %rd18, 2;
	cvt.u32.u64 	%r65, %rd19;
	// begin inline asm
	nanosleep.u32 %r65;
	// end inline asm
	bra.uni 	$L__BB0_5;

}


// ===== COMPILED SASS (sm_100) =====

	.target	sm_100

	.elftype	@"ET_EXEC"


//--------------------- .note.nv.tkinfo           --------------------------
	.section	.note.nv.tkinfo,"",@"SHT_NOTE"
	.sectionflags	@"SHF_NOTE_NV_TKINFO"
	.tkinfo
        /*0018*/ 	.word	0x00000002
        /*0030*/ 	.string	""
        /*0030*/ 	.string	"ptxas"
        /*0030*/ 	.string	"Cuda compilation tools, release 13.0, V13.0.88"
        /*0030*/ 	.string	"Build cuda_13.0.r13.0/compiler.36424714_0"
        /*0030*/ 	.string	"-arch sm_100 -m 64 "



//--------------------- .note.nv.cuinfo           --------------------------
	.section	.note.nv.cuinfo,"",@"SHT_NOTE"
	.sectionflags	@"SHF_NOTE_NV_CUINFO"
        /*0018*/ 	.short	0x0002
        /*001a*/ 	.short	0x0064
        /*001c*/ 	.short	0x0082
	.zero		2


//--------------------- .nv.info                  --------------------------
	.section	.nv.info,"",@"SHT_CUDA_INFO"
	.align	4


	//----- nvinfo : EIATTR_REGCOUNT
	.align		4
        /*0000*/ 	.byte	0x04, 0x2f
        /*0002*/ 	.short	(.L_1 - .L_0)
	.align		4
.L_0:
        /*0004*/ 	.word	index@(_Z14add_one_kernelPim)
        /*0008*/ 	.word	0x0000000e


	//----- nvinfo : EIATTR_FRAME_SIZE
	.align		4
.L_1:
        /*000c*/ 	.byte	0x04, 0x11
        /*000e*/ 	.short	(.L_3 - .L_2)
	.align		4
.L_2:
        /*0010*/ 	.word	index@(_Z14add_one_kernelPim)
        /*0014*/ 	.word	0x00000000


	//----- nvinfo : EIATTR_MIN_STACK_SIZE
	.align		4
.L_3:
        /*0018*/ 	.byte	0x04, 0x12
        /*001a*/ 	.short	(.L_5 - .L_4)
	.align		4
.L_4:
        /*001c*/ 	.word	index@(_Z14add_one_kernelPim)
        /*0020*/ 	.word	0x00000000
.L_5:


//--------------------- .nv.compat                --------------------------
	.section	.nv.compat,"",@"SHT_CUDA_COMPAT_INFO"
	.align	4
        /*0000*/ 	.byte	0x02, 0x09, 0x00, 0x00, 0x02, 0x02, 0x02, 0x00, 0x02, 0x05, 0x05, 0x00, 0x03, 0x07, 0x01, 0x01
        /*0010*/ 	.byte	0x02, 0x03, 0x00, 0x00, 0x02, 0x06, 0x01, 0x00, 0x04, 0x0b, 0x08, 0x00, 0x09, 0x00, 0x00, 0x00
        /*0020*/ 	.byte	0x00, 0x00, 0x00, 0x00


//--------------------- .nv.info._Z14add_one_kernelPim --------------------------
	.section	.nv.info._Z14add_one_kernelPim,"",@"SHT_CUDA_INFO"
	.sectionflags	@""
	.align	4


	//----- nvinfo : EIATTR_CUDA_API_VERSION
	.align		4
        /*0000*/ 	.byte	0x04, 0x37
        /*0002*/ 	.short	(.L_7 - .L_6)
.L_6:
        /*0004*/ 	.word	0x00000082


	//----- nvinfo : EIATTR_KPARAM_INFO
	.align		4
.L_7:
        /*0008*/ 	.byte	0x04, 0x17
        /*000a*/ 	.short	(.L_9 - .L_8)
.L_8:
        /*000c*/ 	.word	0x00000000
        /*0010*/ 	.short	0x0001
        /*0012*/ 	.short	0x0008
        /*0014*/ 	.byte	0x00, 0xf0, 0x21, 0x00


	//----- nvinfo : EIATTR_KPARAM_INFO
	.align		4
.L_9:
        /*0018*/ 	.byte	0x04, 0x17
        /*001a*/ 	.short	(.L_11 - .L_10)
.L_10:
        /*001c*/ 	.word	0x00000000
        /*0020*/ 	.short	0x0000
        /*0022*/ 	.short	0x0000
        /*0024*/ 	.byte	0x00, 0xf5, 0x21, 0x00


	//----- nvinfo : EIATTR_SPARSE_MMA_MASK
	.align		4
.L_11:
        /*0028*/ 	.byte	0x03, 0x50
        /*002a*/ 	.short	0x0000


	//----- nvinfo : EIATTR_MAXREG_COUNT
	.align		4
        /*002c*/ 	.byte	0x03, 0x1b
        /*002e*/ 	.short	0x00ff


	//----- nvinfo : EIATTR_NUM_BARRIERS
	.align		4
        /*0030*/ 	.byte	0x02, 0x4c
        /*0032*/ 	.byte	0x01
	.zero		1


	//----- nvinfo : EIATTR_MERCURY_ISA_VERSION
	.align		4
        /*0034*/ 	.byte	0x03, 0x5f
        /*0036*/ 	.short	0x0101


	//----- nvinfo : EIATTR_VRC_CTA_INIT_COUNT
	.align		4
        /*0038*/ 	.byte	0x02, 0x4a
	.zero		1
	.zero		1


	//----- nvinfo : EIATTR_MBARRIER_INSTR_OFFSETS
	.align		4
        /*003c*/ 	.byte	0x04, 0x39
        /*003e*/ 	.short	(.L_13 - .L_12)


	//   ....[0]....
.L_12:
        /*0040*/ 	.word	0x000000e0
        /*0044*/ 	.word	0x000000ff
        /*0048*/ 	.word	0x00000000
        /*004c*/ 	.short	0x0100
        /*004e*/ 	.byte	0x06
	.zero		1


	//   ....[1]....
        /*0050*/ 	.word	0x00000280
        /*0054*/ 	.word	0x000000ff
        /*0058*/ 	.word	0x00000000
        /*005c*/ 	.short	0x010b
        /*005e*/ 	.byte	0x09
	.zero		1


	//   ....[2]....
        /*0060*/ 	.word	0x000002e0
        /*0064*/ 	.word	0x000000ff
        /*0068*/ 	.word	0x00000000
        /*006c*/ 	.short	0x0101
        /*006e*/ 	.byte	0x05
	.zero		1


	//   ....[3]....
        /*0070*/ 	.word	0x00000300
        /*0074*/ 	.word	0x000000ff
        /*0078*/ 	.word	0x00000000
        /*007c*/ 	.short	0x0109
        /*007e*/ 	.byte	0x05
	.zero		1


	//   ....[4]....
        /*0080*/ 	.word	0x00000470
        /*0084*/ 	.word	0x000000ff
        /*0088*/ 	.word	0x00000000
        /*008c*/ 	.short	0x0109
        /*008e*/ 	.byte	0x05
	.zero		1


	//----- nvinfo : EIATTR_NUM_MBARRIERS
	.align		4
.L_13:
        /*0090*/ 	.byte	0x03, 0x38
        /*0092*/ 	.short	0x0001


	//----- nvinfo : EIATTR_EXIT_INSTR_OFFSETS
	.align		4
        /*0094*/ 	.byte	0x04, 0x1c
        /*0096*/ 	.short	(.L_15 - .L_14)


	//   ....[0]....
.L_14:
        /*0098*/ 	.word	0x00000960


	//   ....[1]....
        /*009c*/ 	.word	0x00000a10


	//----- nvinfo : EIATTR_CRS_STACK_SIZE
	.align		4
.L_15:
        /*00a0*/ 	.byte	0x04, 0x1e
        /*00a2*/ 	.short	(.L_17 - .L_16)
.L_16:
        /*00a4*/ 	.word	0x00000000


	//----- nvinfo : EIATTR_CBANK_PARAM_SIZE
	.align		4
.L_17:
        /*00a8*/ 	.byte	0x03, 0x19
        /*00aa*/ 	.short	0x0010


	//----- nvinfo : EIATTR_PARAM_CBANK
	.align		4
        /*00ac*/ 	.byte	0x04, 0x0a
        /*00ae*/ 	.short	(.L_19 - .L_18)
	.align		4
.L_18:
        /*00b0*/ 	.word	index@(.nv.constant0._Z14add_one_kernelPim)
        /*00b4*/ 	.short	0x0380
        /*00b6*/ 	.short	0x0010


	//----- nvinfo : EIATTR_SW_WAR
	.align		4
.L_19:
        /*00b8*/ 	.byte	0x04, 0x36
        /*00ba*/ 	.short	(.L_21 - .L_20)
.L_20:
        /*00bc*/ 	.word	0x00000008
.L_21:


//--------------------- .nv.callgraph             --------------------------
	.section	.nv.callgraph,"",@"SHT_CUDA_CALLGRAPH"
	.align	4
	.sectionentsize	8
	.align		4
        /*0000*/ 	.word	0x00000000
	.align		4
        /*0004*/ 	.word	0xffffffff
	.align		4
        /*0008*/ 	.word	0x00000000
	.align		4
        /*000c*/ 	.word	0xfffffffe
	.align		4
        /*0010*/ 	.word	0x00000000
	.align		4
        /*0014*/ 	.word	0xfffffffd
	.align		4
        /*0018*/ 	.word	0x00000000
	.align		4
        /*001c*/ 	.word	0xfffffffc


//--------------------- .text._Z14add_one_kernelPim --------------------------
	.section	.text._Z14add_one_kernelPim,"ax",@progbits
	.align	128
        .global         _Z14add_one_kernelPim
        .type           _Z14add_one_kernelPim,@function
        .size           _Z14add_one_kernelPim,(.L_x_16 - _Z14add_one_kernelPim)
        .other          _Z14add_one_kernelPim,@"STO_CUDA_ENTRY STV_DEFAULT"
_Z14add_one_kernelPim:
.text._Z14add_one_kernelPim:
[----:B------:R-:W-:Y:S01]  /*0000*/  LDC R1, c[0x0][0x37c] ;  /* 0x0000df00ff017b82 */ /* 0x000fe20000000800 */
[----:B------:R-:W1:Y:S01]  /*0010*/  S2R R3, SR_TID.X ;  /* 0x0000000000037919 */ /* 0x000e620000002100 */
[----:B------:R-:W-:Y:S01]  /*0020*/  BSSY.RECONVERGENT B0, `(.L_x_0) ;  /* 0x000000f000007945 */ /* 0x000fe20003800200 */
[----:B-1----:R-:W-:-:S13]  /*0030*/  ISETP.NE.AND P0, PT, R3, RZ, PT ;  /* 0x000000ff0300720c */ /* 0x002fda0003f05270 */
[----:B------:R-:W-:Y:S05]  /*0040*/  @P0 BRA `(.L_x_1) ;  /* 0x0000000000300947 */ /* 0x000fea0003800000 */
[----:B------:R-:W1:Y:S01]  /*0050*/  S2UR UR7, SR_CgaCtaId ;  /* 0x00000000000779c3 */ /* 0x000e620000008800 */
[----:B------:R-:W2:Y:S01]  /*0060*/  LDCU UR5, c[0x0][0x360] ;  /* 0x00006c00ff0577ac */ /* 0x000ea20008000800 */
[----:B------:R-:W-:Y:S02]  /*0070*/  UMOV UR4, 0x400 ;  /* 0x0000040000047882 */ /* 0x000fe40000000000 */
[----:B------:R-:W-:Y:S02]  /*0080*/  UIADD3 UR6, UPT, UPT, UR4, 0x1000, URZ ;  /* 0x0000100004067890 */ /* 0x000fe4000fffe0ff */
[----:B--2---:R-:W-:-:S04]  /*0090*/  UIADD3 UR4, UPT, UPT, -UR5, 0x100000, URZ ;  /* 0x0010000005047890 */ /* 0x004fc8000fffe1ff */
[----:B------:R-:W-:Y:S02]  /*00a0*/  USHF.L.U32 UR5, UR4, 0xb, URZ ;  /* 0x0000000b04057899 */ /* 0x000fe400080006ff */
[----:B------:R-:W-:Y:S02]  /*00b0*/  USHF.L.U32 UR4, UR4, 0x1, URZ ;  /* 0x0000000104047899 */ /* 0x000fe400080006ff */
[----:B-1----:R-:W-:Y:S01]  /*00c0*/  ULEA UR6, UR7, UR6, 0x18 ;  /* 0x0000000607067291 */ /* 0x002fe2000f8ec0ff */
[----:B------:R-:W1:Y:S11]  /*00d0*/  FENCE.VIEW.ASYNC.S ;  /* 0x00000000000073c6 */ /* 0x000e760000000000 */
[----:B-1----:R1:W2:Y:S02]  /*00e0*/  SYNCS.EXCH.64 URZ, [UR6], UR4 ;  /* 0x0000000406ff75b2 */ /* 0x0022a40008000100 */
[----:B--2---:R2:W-:Y:S06]  /*00f0*/  MEMBAR.ALL.CTA ;  /* 0x0000000000007992 */ /* 0x0045ec0000008000 */
[----:B--2---:R-:W2:Y:S02]  /*0100*/  FENCE.VIEW.ASYNC.S ;  /* 0x00000000000073c6 */ /* 0x004ea40000000000 */
.L_x_1:
[----:B-1----:R-:W-:Y:S05]  /*0110*/  BSYNC.RECONVERGENT B0 ;  /* 0x0000000000007941 */ /* 0x002fea0003800200 */
.L_x_0:
[----:B--2---:R-:W-:Y:S06]  /*0120*/  BAR.SYNC.DEFER_BLOCKING 0x0 ;  /* 0x0000000000007b1d */ /* 0x004fec0000010000 */
[----:B------:R-:W-:Y:S04]  /*0130*/  BSSY.RECONVERGENT B0, `(.L_x_2) ;  /* 0x0000016000007945 */ /* 0x000fe80003800200 */
[----:B------:R-:W-:Y:S05]  /*0140*/  @P0 BRA `(.L_x_3) ;  /* 0x0000000000500947 */ /* 0x000fea0003800000 */
[----:B------:R-:W1:Y:S01]  /*0150*/  LDCU.64 UR8, c[0x0][0x388] ;  /* 0x00007100ff0877ac */ /* 0x000e620008000a00 */
[----:B------:R-:W2:Y:S01]  /*0160*/  S2UR UR10, SR_CgaCtaId ;  /* 0x00000000000a79c3 */ /* 0x000ea20000008800 */
[----:B------:R-:W-:Y:S01]  /*0170*/  PLOP3.LUT P0, PT, PT, PT, PT, 0x80, 0x8 ;  /* 0x000000000008781c */ /* 0x000fe20003f0f070 */
[----:B------:R-:W3:Y:S01]  /*0180*/  LDCU.64 UR6, c[0x0][0x380] ;  /* 0x00007000ff0677ac */ /* 0x000ee20008000a00 */
[----:B-1----:R-:W-:Y:S02]  /*0190*/  UIMAD.WIDE.U32 UR4, UR8, 0x4, URZ ;  /* 0x00000004080478a5 */ /* 0x002fe4000f8e00ff */
[----:B------:R-:W-:-:S03]  /*01a0*/  USHF.L.U32 UR8, UR9, 0x2, URZ ;  /* 0x0000000209087899 */ /* 0x000fc600080006ff */
[----:B------:R-:W-:Y:S01]  /*01b0*/  UMOV UR9, 0x400 ;  /* 0x0000040000097882 */ /* 0x000fe20000000000 */
[----:B------:R-:W-:Y:S02]  /*01c0*/  UIADD3 UR5, UPT, UPT, UR5, UR8, URZ ;  /* 0x0000000805057290 */ /* 0x000fe4000fffe0ff */
[----:B------:R-:W-:Y:S02]  /*01d0*/  UIADD3 UR11, UPT, UPT, UR9, 0x1000, URZ ;  /* 0x00001000090b7890 */ /* 0x000fe4000fffe0ff */
[----:B--2---:R-:W-:Y:S02]  /*01e0*/  ULEA UR8, UR10, UR9, 0x18 ;  /* 0x000000090a087291 */ /* 0x004fe4000f8ec0ff */
[----:B---3--:R-:W-:Y:S02]  /*01f0*/  UIADD3.64 UR4, UPT, UPT, UR4, UR6, URZ ;  /* 0x0000000604047297 */ /* 0x008fe4000fffe0ff */
[----:B------:R-:W-:Y:S01]  /*0200*/  ULEA UR9, UR10, UR11, 0x18 ;  /* 0x0000000b0a097291 */ /* 0x000fe2000f8ec0ff */
[----:B------:R-:W-:-:S11]  /*0210*/  UMOV UR6, 0x100 ;  /* 0x0000010000067882 */ /* 0x000fd60000000000 */
.L_x_4:
[----:B------:R-:W-:Y:S01]  /*0220*/  @P0 ELECT P1, URZ, PT ;  /* 0x0000000000ff082f */ /* 0x000fe20003820000 */
[----:B------:R1:W-:-:S12]  /*0230*/  UBLKCP.S.G [UR8], [UR4], UR6 ;  /* 0x00000008040073ba */ /* 0x0003d80008000206 */
[----:B------:R-:W-:Y:S02]  /*0240*/  @P1 PLOP3.LUT P0, PT, P1, PT, PT, 0x8, 0x80 ;  /* 0x000000000080181c */ /* 0x000fe40000f0e170 */
[----:B------:R-:W-:-:S11]  /*0250*/  PLOP3.LUT P1, PT, PT, PT, PT, 0x8, 0x80 ;  /* 0x000000000080781c */ /* 0x000fd60003f2e170 */
[----:B-1----:R-:W-:Y:S05]  /*0260*/  @P0 BRA.U.ANY `(.L_x_4) ;  /* 0xfffffffd00ec0947 */ /* 0x002fea000393ffff */
[----:B------:R-:W-:-:S04]  /*0270*/  IMAD.MOV.U32 R0, RZ, RZ, 0x1000 ;  /* 0x00001000ff007424 */ /* 0x000fc800078e00ff */
[----:B------:R1:W-:Y:S03]  /*0280*/  SYNCS.ARRIVE.TRANS64.RED.A0TR RZ, [UR9], R0 ;  /* 0x00000000ffff79a7 */ /* 0x0003e60008300409 */
.L_x_3:
[----:B------:R-:W-:Y:S05]  /*0290*/  BSYNC.RECONVERGENT B0 ;  /* 0x0000000000007941 */ /* 0x000fea0003800200 */
.L_x_2:
[----:B------:R-:W2:Y:S01]  /*02a0*/  S2UR UR5, SR_CgaCtaId ;  /* 0x00000000000579c3 */ /* 0x000ea20000008800 */
[----:B------:R-:W-:Y:S02]  /*02b0*/  UMOV UR4, 0x400 ;  /* 0x0000040000047882 */ /* 0x000fe40000000000 */
[----:B------:R-:W-:-:S04]  /*02c0*/  UIADD3 UR4, UPT, UPT, UR4, 0x1000, URZ ;  /* 0x0000100004047890 */ /* 0x000fc8000fffe0ff */
[----:B--2---:R-:W-:-:S09]  /*02d0*/  ULEA UR5, UR5, UR4, 0x18 ;  /* 0x0000000405057291 */ /* 0x004fd2000f8ec0ff */
[----:B------:R-:W2:Y:S01]  /*02e0*/  SYNCS.ARRIVE.TRANS64.A1T0 R10, [UR5], RZ ;  /* 0x000000ffff0a79a7 */ /* 0x000ea20008100005 */
[----:B------:R-:W-:Y:S01]  /*02f0*/  CS2R R4, SR_GLOBALTIMERLO ;  /* 0x0000000000047805 */ /* 0x000fe20000015200 */
[----:B--2---:R-:W2:Y:S02]  /*0300*/  SYNCS.PHASECHK.TRANS64.TRYWAIT P0, [UR5], R11 ;  /* 0x0000000bff0075a7 */ /* 0x004ea40008001105 */
[----:B--2---:R-:W-:Y:S05]  /*0310*/  @P0 BRA `(.L_x_5) ;  /* 0x00000000005c0947 */ /* 0x004fea0003800000 */
[----:B------:R-:W-:-:S05]  /*0320*/  UMOV UR4, URZ ;  /* 0x000000ff00047c82 */ /* 0x000fca0008000000 */
.L_x_8:
[----:B------:R-:W-:-:S11]  /*0330*/  UISETP.GT.AND UP0, UPT, UR4, 0xf, UPT ;  /* 0x0000000f0400788c */ /* 0x000fd6000bf04270 */
[----:B------:R-:W-:Y:S01]  /*0340*/  @!UP0 UIADD3 UR4, UPT, UPT, UR4, 0x1, URZ ;  /* 0x0000000104048890 */ /* 0x000fe2000fffe0ff */
[----:B------:R-:W-:Y:S11]  /*0350*/  BRA.U !UP0, `(.L_x_6) ;  /* 0x0000000108447547 */ /* 0x000ff6000b800000 */
[----:B------:R-:W-:-:S06]  /*0360*/  CS2R R6, SR_GLOBALTIMERLO ;  /* 0x0000000000067805 */ /* 0x000fcc0000015200 */
[----:B------:R-:W-:-:S05]  /*0370*/  IADD3 R9, P0, PT, -R4, R6, RZ ;  /* 0x0000000604097210 */ /* 0x000fca0007f1e1ff */
[----:B------:R-:W-:Y:S01]  /*0380*/  IMAD.X R7, R7, 0x1, ~R5, P0 ;  /* 0x0000000107077824 */ /* 0x000fe200000e0e05 */
[----:B------:R-:W-:-:S04]  /*0390*/  ISETP.GE.U32.AND P0, PT, R9, 0x3d0900, PT ;  /* 0x003d09000900780c */ /* 0x000fc80003f06070 */
[----:B------:R-:W-:-:S13]  /*03a0*/  ISETP.GE.AND.EX P0, PT, R7, RZ, PT, P0 ;  /* 0x000000ff0700720c */ /* 0x000fda0003f06300 */
[----:B------:R-:W-:Y:S05]  /*03b0*/  @!P0 BRA `(.L_x_7) ;  /* 0x0000000000088947 */ /* 0x000fea0003800000 */
[----:B------:R-:W-:Y:S05]  /*03c0*/  NANOSLEEP 0xf4240 ;  /* 0x000f42400000795d */ /* 0x000fea0003800000 */
[----:B------:R-:W-:Y:S05]  /*03d0*/  BRA `(.L_x_6) ;  /* 0x0000000000247947 */ /* 0x000fea0003800000 */
.L_x_7:
[----:B------:R-:W-:-:S04]  /*03e0*/  ISETP.GE.U32.AND P0, PT, R9, 0x9c40, PT ;  /* 0x00009c400900780c */ /* 0x000fc80003f06070 */
[----:B------:R-:W-:-:S13]  /*03f0*/  ISETP.GE.AND.EX P0, PT, R7, RZ, PT, P0 ;  /* 0x000000ff0700720c */ /* 0x000fda0003f06300 */
[----:B------:R-:W-:Y:S05]  /*0400*/  @!P0 BRA `(.L_x_6) ;  /* 0x0000000000188947 */ /* 0x000fea0003800000 */
[----:B-1----:R-:W-:-:S04]  /*0410*/  SHF.R.S32.HI R0, RZ, 0x1f, R7 ;  /* 0x0000001fff007819 */ /* 0x002fc80000011407 */
[----:B------:R-:W-:-:S05]  /*0420*/  LEA.HI R0, P0, R0, R9, RZ, 0x2 ;  /* 0x0000000900007211 */ /* 0x000fca00078110ff */
[----:B------:R-:W-:-:S05]  /*0430*/  IMAD.X R7, RZ, RZ, R7, P0 ;  /* 0x000000ffff077224 */ /* 0x000fca00000e0607 */
[----:B------:R-:W-:-:S04]  /*0440*/  SHF.R.U64 R0, R0, 0x2, R7 ;  /* 0x0000000200007819 */ /* 0x000fc80000001207 */
[----:B------:R-:W-:Y:S05]  /*0450*/  NANOSLEEP R0 ;  /* 0x000000000000735d */ /* 0x000fea0003800000 */
[----:B------:R-:W-:Y:S01]  /*0460*/  NOP ;  /* 0x0000000000007918 */ /* 0x000fe20000000000 */
.L_x_6:
[----:B------:R-:W2:Y:S02]  /*0470*/  SYNCS.PHASECHK.TRANS64.TRYWAIT P0, [UR5], R11 ;  /* 0x0000000bff0075a7 */ /* 0x000ea40008001105 */
[----:B--2---:R-:W-:Y:S05]  /*0480*/  @!P0 BRA `(.L_x_8) ;  /* 0xfffffffc00a88947 */ /* 0x004fea000383ffff */
.L_x_5:
[----:B-1----:R-:W1:Y:S01]  /*0490*/  LDC R0, c[0x0][0x360] ;  /* 0x0000d800ff007b82 */ /* 0x002e620000000800 */
[----:B------:R-:W-:Y:S01]  /*04a0*/  BSSY.RECONVERGENT B0, `(.L_x_9) ;  /* 0x000002e000007945 */ /* 0x000fe20003800200 */
[----:B-1----:R-:W1:Y:S01]  /*04b0*/  I2F.U32.RP R8, R0 ;  /* 0x0000000000087306 */ /* 0x002e620000209000 */
[----:B------:R-:W-:Y:S01]  /*04c0*/  IMAD.IADD R2, R3, 0x1, R0 ;  /* 0x0000000103027824 */ /* 0x000fe200078e0200 */
[----:B------:R-:W-:-:S04]  /*04d0*/  ISETP.NE.U32.AND P2, PT, R0, RZ, PT ;  /* 0x000000ff0000720c */ /* 0x000fc80003f45070 */
[C---:B------:R-:W-:Y:S02]  /*04e0*/  ISETP.GE.U32.AND P0, PT, R2.reuse, 0x400, PT ;  /* 0x000004000200780c */ /* 0x040fe40003f06070 */
[----:B------:R-:W-:Y:S02]  /*04f0*/  VIMNMX.U32 R7, PT, PT, R2, 0x400, !PT ;  /* 0x0000040002077848 */ /* 0x000fe40007fe0000 */
[----:B------:R-:W-:-:S04]  /*0500*/  SEL R6, RZ, 0x1, P0 ;  /* 0x00000001ff067807 */ /* 0x000fc80000000000 */
[----:B------:R-:W-:Y:S01]  /*0510*/  IADD3 R7, PT, PT, R7, -R2, -R6 ;  /* 0x8000000207077210 */ /* 0x000fe20007ffe806 */
[----:B-1----:R-:W1:Y:S02]  /*0520*/  MUFU.RCP R8, R8 ;  /* 0x0000000800087308 */ /* 0x002e640000001000 */
[----:B-1----:R-:W-:-:S06]  /*0530*/  VIADD R4, R8, 0xffffffe ;  /* 0x0ffffffe08047836 */ /* 0x002fcc0000000000 */
[----:B------:R1:W2:Y:S02]  /*0540*/  F2I.FTZ.U32.TRUNC.NTZ R5, R4 ;  /* 0x0000000400057305 */ /* 0x0002a4000021f000 */
[----:B-1----:R-:W-:Y:S02]  /*0550*/  IMAD.MOV.U32 R4, RZ, RZ, RZ ;  /* 0x000000ffff047224 */ /* 0x002fe400078e00ff */
[----:B--2---:R-:W-:-:S04]  /*0560*/  IMAD.MOV R9, RZ, RZ, -R5 ;  /* 0x000000ffff097224 */ /* 0x004fc800078e0a05 */
[----:B------:R-:W-:-:S04]  /*0570*/  IMAD R9, R9, R0, RZ ;  /* 0x0000000009097224 */ /* 0x000fc800078e02ff */
[----:B------:R-:W-:-:S06]  /*0580*/  IMAD.HI.U32 R8, R5, R9, R4 ;  /* 0x0000000905087227 */ /* 0x000fcc00078e0004 */
[----:B------:R-:W-:-:S04]  /*0590*/  IMAD.HI.U32 R5, R8, R7, RZ ;  /* 0x0000000708057227 */ /* 0x000fc800078e00ff */
[----:B------:R-:W-:-:S04]  /*05a0*/  IMAD.MOV R2, RZ, RZ, -R5 ;  /* 0x000000ffff027224 */ /* 0x000fc800078e0a05 */
[----:B------:R-:W-:-:S05]  /*05b0*/  IMAD R7, R0, R2, R7 ;  /* 0x0000000200077224 */ /* 0x000fca00078e0207 */
[----:B------:R-:W-:-:S13]  /*05c0*/  ISETP.GE.U32.AND P0, PT, R7, R0, PT ;  /* 0x000000000700720c */ /* 0x000fda0003f06070 */
[----:B------:R-:W-:Y:S02]  /*05d0*/  @P0 IMAD.IADD R7, R7, 0x1, -R0 ;  /* 0x0000000107070824 */ /* 0x000fe400078e0a00 */
[----:B------:R-:W-:Y:S01]  /*05e0*/  @P0 VIADD R5, R5, 0x1 ;  /* 0x0000000105050836 */ /* 0x000fe20000000000 */
[----:B------:R-:W-:Y:S02]  /*05f0*/  ISETP.NE.AND P0, PT, R3, RZ, PT ;  /* 0x000000ff0300720c */ /* 0x000fe40003f05270 */
[----:B------:R-:W-:Y:S01]  /*0600*/  ISETP.GE.U32.AND P1, PT, R7, R0, PT ;  /* 0x000000000700720c */ /* 0x000fe20003f26070 */
[----:B------:R-:W-:-:S12]  /*0610*/  IMAD.MOV.U32 R7, RZ, RZ, R3 ;  /* 0x000000ffff077224 */ /* 0x000fd800078e0003 */
[----:B------:R-:W-:Y:S01]  /*0620*/  @P1 VIADD R5, R5, 0x1 ;  /* 0x0000000105051836 */ /* 0x000fe20000000000 */
[----:B------:R-:W-:-:S05]  /*0630*/  @!P2 LOP3.LUT R5, RZ, R0, RZ, 0x33, !PT ;  /* 0x00000000ff05a212 */ /* 0x000fca00078e33ff */
[----:B------:R-:W-:-:S05]  /*0640*/  IMAD.IADD R5, R6, 0x1, R5 ;  /* 0x0000000106057824 */ /* 0x000fca00078e0205 */
[C---:B------:R-:W-:Y:S02]  /*0650*/  LOP3.LUT R2, R5.reuse, 0x3, RZ, 0xc0, !PT ;  /* 0x0000000305027812 */ /* 0x040fe400078ec0ff */
[----:B------:R-:W-:Y:S02]  /*0660*/  ISETP.GE.U32.AND P1, PT, R5, 0x3, PT ;  /* 0x000000030500780c */ /* 0x000fe40003f26070 */
[----:B------:R-:W-:-:S13]  /*0670*/  ISETP.NE.AND P2, PT, R2, 0x3, PT ;  /* 0x000000030200780c */ /* 0x000fda0003f45270 */
[----:B------:R-:W-:Y:S05]  /*0680*/  @!P2 BRA `(.L_x_10) ;  /* 0x00000000003ca947 */ /* 0x000fea0003800000 */
[----:B------:R-:W1:Y:S01]  /*0690*/  S2UR UR5, SR_CgaCtaId ;  /* 0x00000000000579c3 */ /* 0x000e620000008800 */
[----:B------:R-:W-:Y:S01]  /*06a0*/  VIADD R5, R5, 0x1 ;  /* 0x0000000105057836 */ /* 0x000fe20000000000 */
[----:B------:R-:W-:-:S04]  /*06b0*/  UMOV UR4, 0x400 ;  /* 0x0000040000047882 */ /* 0x000fc80000000000 */
[----:B------:R-:W-:-:S05]  /*06c0*/  LOP3.LUT R5, R5, 0x3, RZ, 0xc0, !PT ;  /* 0x0000000305057812 */ /* 0x000fca00078ec0ff */
[----:B------:R-:W-:Y:S02]  /*06d0*/  IMAD R7, R5, R0, R3 ;  /* 0x0000000005077224 */ /* 0x000fe400078e0203 */
[----:B------:R-:W-:Y:S01]  /*06e0*/  IMAD.MOV R5, RZ, RZ, -R5 ;  /* 0x000000ffff057224 */ /* 0x000fe200078e0a05 */
[----:B-1----:R-:W-:-:S06]  /*06f0*/  ULEA UR4, UR5, UR4, 0x18 ;  /* 0x0000000405047291 */ /* 0x002fcc000f8ec0ff */
[----:B------:R-:W-:-:S07]  /*0700*/  LEA R3, R3, UR4, 0x2 ;  /* 0x0000000403037c11 */ /* 0x000fce000f8e10ff */
.L_x_11:
[----:B------:R-:W1:Y:S01]  /*0710*/  LDS R2, [R3] ;  /* 0x0000000003027984 */ /* 0x000e620000000800 */
[----:B------:R-:W-:-:S05]  /*0720*/  VIADD R5, R5, 0x1 ;  /* 0x0000000105057836 */ /* 0x000fca0000000000 */
[----:B------:R-:W-:Y:S01]  /*0730*/  ISETP.NE.AND P2, PT, R5, RZ, PT ;  /* 0x000000ff0500720c */ /* 0x000fe20003f45270 */
[----:B-1----:R-:W-:-:S05]  /*0740*/  VIADD R2, R2, 0x1 ;  /* 0x0000000102027836 */ /* 0x002fca0000000000 */
[----:B------:R1:W-:Y:S02]  /*0750*/  STS [R3], R2 ;  /* 0x0000000203007388 */ /* 0x0003e40000000800 */
[----:B-1----:R-:W-:-:S05]  /*0760*/  IMAD R3, R0, 0x4, R3 ;  /* 0x0000000400037824 */ /* 0x002fca00078e0203 */
[----:B------:R-:W-:Y:S05]  /*0770*/  @P2 BRA `(.L_x_11) ;  /* 0xfffffffc00e42947 */ /* 0x000fea000383ffff */
.L_x_10:
[----:B------:R-:W-:Y:S05]  /*0780*/  BSYNC.RECONVERGENT B0 ;  /* 0x0000000000007941 */ /* 0x000fea0003800200 */
.L_x_9:
[----:B------:R-:W-:Y:S04]  /*0790*/  BSSY.RECONVERGENT B0, `(.L_x_12) ;  /* 0x0000019000007945 */ /* 0x000fe80003800200 */
[----:B------:R-:W-:Y:S05]  /*07a0*/  @!P1 BRA `(.L_x_13) ;  /* 0x00000000005c9947 */ /* 0x000fea0003800000 */
[----:B------:R-:W1:Y:S01]  /*07b0*/  S2UR UR5, SR_CgaCtaId ;  /* 0x00000000000579c3 */ /* 0x000e620000008800 */
[----:B------:R-:W-:Y:S02]  /*07c0*/  UMOV UR4, 0x400 ;  /* 0x0000040000047882 */ /* 0x000fe40000000000 */
[----:B-1----:R-:W-:-:S06]  /*07d0*/  ULEA UR4, UR5, UR4, 0x18 ;  /* 0x0000000405047291 */ /* 0x002fcc000f8ec0ff */
[----:B------:R-:W-:-:S07]  /*07e0*/  LEA R3, R7, UR4, 0x2 ;  /* 0x0000000407037c11 */ /* 0x000fce000f8e10ff */
.L_x_14:
[----:B-1----:R-:W1:Y:S01]  /*07f0*/  LDS R2, [R3] ;  /* 0x0000000003027984 */ /* 0x002e620000000800 */
[C-C-:B------:R-:W-:Y:S02]  /*0800*/  IMAD R4, R0.reuse, 0x4, R3.reuse ;  /* 0x0000000400047824 */ /* 0x140fe400078e0203 */
[C---:B------:R-:W-:Y:S02]  /*0810*/  IMAD R6, R0.reuse, 0x8, R3 ;  /* 0x0000000800067824 */ /* 0x040fe400078e0203 */
[----:B------:R-:W-:-:S05]  /*0820*/  IMAD R7, R0, 0x4, R7 ;  /* 0x0000000400077824 */ /* 0x000fca00078e0207 */
[----:B------:R-:W-:Y:S01]  /*0830*/  ISETP.GE.U32.AND P1, PT, R7, 0x400, PT ;  /* 0x000004000700780c */ /* 0x000fe20003f26070 */
[----:B-1----:R-:W-:-:S05]  /*0840*/  VIADD R2, R2, 0x1 ;  /* 0x0000000102027836 */ /* 0x002fca0000000000 */
[----:B------:R-:W-:Y:S04]  /*0850*/  STS [R3], R2 ;  /* 0x0000000203007388 */ /* 0x000fe80000000800 */
[----:B------:R-:W1:Y:S02]  /*0860*/  LDS R5, [R4] ;  /* 0x0000000004057984 */ /* 0x000e640000000800 */
[----:B-1----:R-:W-:-:S05]  /*0870*/  VIADD R5, R5, 0x1 ;  /* 0x0000000105057836 */ /* 0x002fca0000000000 */
[----:B------:R-:W-:Y:S04]  /*0880*/  STS [R4], R5 ;  /* 0x0000000504007388 */ /* 0x000fe80000000800 */
[----:B------:R-:W1:Y:S02]  /*0890*/  LDS R8, [R6] ;  /* 0x0000000006087984 */ /* 0x000e640000000800 */
[----:B-1----:R-:W-:Y:S02]  /*08a0*/  VIADD R9, R8, 0x1 ;  /* 0x0000000108097836 */ /* 0x002fe40000000000 */
[C-C-:B------:R-:W-:Y:S02]  /*08b0*/  IMAD R8, R0.reuse, 0xc, R3.reuse ;  /* 0x0000000c00087824 */ /* 0x140fe400078e0203 */
[----:B------:R-:W-:Y:S01]  /*08c0*/  IMAD R3, R0, 0x10, R3 ;  /* 0x0000001000037824 */ /* 0x000fe200078e0203 */
[----:B------:R-:W-:Y:S04]  /*08d0*/  STS [R6], R9 ;  /* 0x0000000906007388 */ /* 0x000fe80000000800 */
[----:B------:R-:W1:Y:S02]  /*08e0*/  LDS R10, [R8] ;  /* 0x00000000080a7984 */ /* 0x000e640000000800 */
[----:B-1----:R-:W-:-:S05]  /*08f0*/  VIADD R11, R10, 0x1 ;  /* 0x000000010a0b7836 */ /* 0x002fca0000000000 */
[----:B------:R1:W-:Y:S01]  /*0900*/  STS [R8], R11 ;  /* 0x0000000b08007388 */ /* 0x0003e20000000800 */
[----:B------:R-:W-:Y:S05]  /*0910*/  @!P1 BRA `(.L_x_14) ;  /* 0xfffffffc00b49947 */ /* 0x000fea000383ffff */
.L_x_13:
[----:B------:R-:W-:Y:S05]  /*0920*/  BSYNC.RECONVERGENT B0 ;  /* 0x0000000000007941 */ /* 0x000fea0003800200 */
.L_x_12:
[----:B------:R2:W-:Y:S06]  /*0930*/  MEMBAR.ALL.CTA ;  /* 0x0000000000007992 */ /* 0x0005ec0000008000 */
[----:B--2---:R-:W2:Y:S02]  /*0940*/  FENCE.VIEW.ASYNC.S ;  /* 0x00000000000073c6 */ /* 0x004ea40000000000 */
[----:B--2---:R-:W-:Y:S06]  /*0950*/  BAR.SYNC.DEFER_BLOCKING 0x0 ;  /* 0x0000000000007b1d */ /* 0x004fec0000010000 */
[----:B------:R-:W-:Y:S05]  /*0960*/  @P0 EXIT ;  /* 0x000000000000094d */ /* 0x000fea0003800000 */
[----:B------:R-:W2:Y:S01]  /*0970*/  S2UR UR9, SR_CgaCtaId ;  /* 0x00000000000979c3 */ /* 0x000ea20000008800 */
[----:B------:R-:W3:Y:S01]  /*0980*/  LDCU.128 UR4, c[0x0][0x380] ;  /* 0x00007000ff0477ac */ /* 0x000ee20008000c00 */
[----:B------:R-:W-:Y:S01]  /*0990*/  UMOV UR8, 0x400 ;  /* 0x0000040000087882 */ /* 0x000fe20000000000 */
[----:B---3--:R-:W-:-:S04]  /*09a0*/  ULEA UR4, UP0, UR6, UR4, 0x2 ;  /* 0x0000000406047291 */ /* 0x008fc8000f8010ff */
[----:B------:R-:W-:Y:S02]  /*09b0*/  ULEA.HI.X UR5, UR6, UR5, UR7, 0x2, UP0 ;  /* 0x0000000506057291 */ /* 0x000fe400080f1407 */
[----:B--2---:R-:W-:Y:S01]  /*09c0*/  ULEA UR8, UR9, UR8, 0x18 ;  /* 0x0000000809087291 */ /* 0x004fe2000f8ec0ff */
[----:B------:R-:W-:-:S08]  /*09d0*/  UMOV UR6, 0x100 ;  /* 0x0000010000067882 */ /* 0x000fd00000000000 */
[----:B------:R2:W-:Y:S01]  /*09e0*/  UBLKCP.G.S [UR4], [UR8], UR6 ;  /* 0x00000004080073ba */ /* 0x0005e20008000406 */
[----:B------:R0:W-:Y:S01]  /*09f0*/  UTMACMDFLUSH ;  /* 0x00000000000079b7 */ /* 0x0001e20000000000 */
[----:B------:R-:W-:-:S04]  /*0a00*/  DEPBAR.LE SB0, 0x0 ;  /* 0x000080000000791a */ /* 0x000fc80000000000 */
[----:B--2---:R-:W-:Y:S05]  /*0a10*/  EXIT ;  /* 0x000000000000794d */ /* 0x004fea0003800000 */
.L_x_15:
[----:B------:R-:W-:-:S00]  /*0a20*/  BRA `(.L_x_15) ;  /* 0xfffffffc00fc7947 */ /* 0x000fc0000383ffff */
[----:B------:R-:W-:-:S00]  /*0a30*/  NOP ;  /* 0x0000000000007918 */ /* 0x000fc00000000000 */
        /* <DEDUP_REMOVED lines=12> */
.L_x_16:


//--------------------- .nv.shared._Z14add_one_kernelPim --------------------------
	.section	.nv.shared._Z14add_one_kernelPim,"aw",@nobits
	.sectionflags	@""
	.align	16
.nv.shared._Z14add_one_kernelPim:
	.zero		5128


//--------------------- .nv.shared.reserved.0     --------------------------
	.section	.nv.shared.reserved.0,"aw",@nobits
	.weak		__nv_reservedSMEM_offset_0_alias
	.size		__nv_reservedSMEM_offset_0_alias, 0, 64
	.other		__nv_reservedSMEM_offset_0_alias,@"STO_CUDA_RESERVED_SHARED STV_DEFAULT"
__nv_reservedSMEM_offset_0_alias:
	.zero		0
	.zero		64


//--------------------- .nv.constant0._Z14add_one_kernelPim --------------------------
	.section	.nv.constant0._Z14add_one_kernelPim,"a",@progbits
	.sectionflags	@""
	.align	4
.nv.constant0._Z14add_one_kernelPim:
	.zero		912


//--------------------- SYMBOLS --------------------------

	.type		.nv.reservedSmem.offset0,@object
	.size		.nv.reservedSmem.offset0,0x4
	.type		.nv.reservedSmem.cap,@object
	.size		.nv.reservedSmem.cap,0x4
